//
// Generated by NVIDIA NVVM Compiler
//
// Compiler Build ID: CL-36424714
// Cuda compilation tools, release 13.0, V13.0.88
// Based on NVVM 20.0.0
//

.version 9.0
.target sm_100
.address_size 64

	// .globl	matrixMultiplicationKernel

.visible .entry matrixMultiplicationKernel(
	.param .u64 .ptr .align 1 matrixMultiplicationKernel_param_0,
	.param .u64 .ptr .align 1 matrixMultiplicationKernel_param_1,
	.param .u64 .ptr .align 1 matrixMultiplicationKernel_param_2,
	.param .u32 matrixMultiplicationKernel_param_3
)
{
	.reg .pred 	%p<12>;
	.reg .b32 	%r<41>;
	.reg .b32 	%f<37>;
	.reg .b64 	%rd<67>;
	.reg .b64 	%fd<65>;

	ld.param.u64 	%rd14, [matrixMultiplicationKernel_param_0];
	ld.param.u64 	%rd15, [matrixMultiplicationKernel_param_1];
	ld.param.u32 	%r17, [matrixMultiplicationKernel_param_3];
	cvta.to.global.u64 	%rd1, %rd15;
	cvta.to.global.u64 	%rd2, %rd14;
	mov.u32 	%r18, %ctaid.y;
	mov.u32 	%r19, %ntid.y;
	mov.u32 	%r20, %tid.y;
	mad.lo.s32 	%r1, %r18, %r19, %r20;
	mov.u32 	%r21, %ctaid.x;
	mov.u32 	%r22, %ntid.x;
	mov.u32 	%r23, %tid.x;
	mad.lo.s32 	%r2, %r21, %r22, %r23;
	max.s32 	%r24, %r1, %r2;
	setp.ge.s32 	%p1, %r24, %r17;
	setp.lt.s32 	%p2, %r17, 1;
	mov.f64 	%fd64, 0d0000000000000000;
	or.pred  	%p3, %p1, %p2;
	@%p3 bra 	$L__BB0_13;
	mul.lo.s32 	%r3, %r17, %r1;
	and.b32  	%r4, %r17, 7;
	setp.lt.u32 	%p4, %r17, 8;
	mov.f32 	%f36, 0f00000000;
	mov.b32 	%r39, 0;
	@%p4 bra 	$L__BB0_4;
	and.b32  	%r26, %r17, 2147483640;
	neg.s32 	%r37, %r26;
	mul.wide.u32 	%rd16, %r17, 8;
	add.s64 	%rd3, %rd1, %rd16;
	mul.wide.u32 	%rd17, %r17, 16;
	add.s64 	%rd4, %rd1, %rd17;
	mul.wide.u32 	%rd18, %r17, 24;
	add.s64 	%rd5, %rd1, %rd18;
	mul.wide.u32 	%rd19, %r17, 32;
	add.s64 	%rd6, %rd1, %rd19;
	mul.wide.u32 	%rd20, %r17, 40;
	add.s64 	%rd7, %rd1, %rd20;
	mul.wide.u32 	%rd21, %r17, 48;
	add.s64 	%rd8, %rd1, %rd21;
	mul.wide.u32 	%rd22, %r17, 56;
	add.s64 	%rd9, %rd1, %rd22;
	mul.wide.u32 	%rd23, %r3, 8;
	add.s64 	%rd24, %rd23, %rd2;
	add.s64 	%rd66, %rd24, 32;
	mov.f32 	%f36, 0f00000000;
	mov.u32 	%r36, %r2;
$L__BB0_3:
	.pragma "nounroll";
	and.b32  	%r39, %r17, 2147483640;
	mul.wide.s32 	%rd25, %r36, 8;
	add.s64 	%rd26, %rd3, %rd25;
	add.s64 	%rd27, %rd4, %rd25;
	add.s64 	%rd28, %rd5, %rd25;
	add.s64 	%rd29, %rd6, %rd25;
	add.s64 	%rd30, %rd7, %rd25;
	add.s64 	%rd31, %rd8, %rd25;
	add.s64 	%rd32, %rd9, %rd25;
	add.s64 	%rd33, %rd1, %rd25;
	ld.global.f64 	%fd4, [%rd66+-32];
	ld.global.f64 	%fd5, [%rd33];
	cvt.f64.f32 	%fd6, %f36;
	fma.rn.f64 	%fd7, %fd4, %fd5, %fd6;
	cvt.rn.f32.f64 	%f16, %fd7;
	ld.global.f64 	%fd8, [%rd66+-24];
	ld.global.f64 	%fd9, [%rd26];
	cvt.f64.f32 	%fd10, %f16;
	fma.rn.f64 	%fd11, %fd8, %fd9, %fd10;
	cvt.rn.f32.f64 	%f17, %fd11;
	ld.global.f64 	%fd12, [%rd66+-16];
	ld.global.f64 	%fd13, [%rd27];
	cvt.f64.f32 	%fd14, %f17;
	fma.rn.f64 	%fd15, %fd12, %fd13, %fd14;
	cvt.rn.f32.f64 	%f18, %fd15;
	ld.global.f64 	%fd16, [%rd66+-8];
	ld.global.f64 	%fd17, [%rd28];
	cvt.f64.f32 	%fd18, %f18;
	fma.rn.f64 	%fd19, %fd16, %fd17, %fd18;
	cvt.rn.f32.f64 	%f19, %fd19;
	ld.global.f64 	%fd20, [%rd66];
	ld.global.f64 	%fd21, [%rd29];
	cvt.f64.f32 	%fd22, %f19;
	fma.rn.f64 	%fd23, %fd20, %fd21, %fd22;
	cvt.rn.f32.f64 	%f20, %fd23;
	ld.global.f64 	%fd24, [%rd66+8];
	ld.global.f64 	%fd25, [%rd30];
	cvt.f64.f32 	%fd26, %f20;
	fma.rn.f64 	%fd27, %fd24, %fd25, %fd26;
	cvt.rn.f32.f64 	%f21, %fd27;
	ld.global.f64 	%fd28, [%rd66+16];
	ld.global.f64 	%fd29, [%rd31];
	cvt.f64.f32 	%fd30, %f21;
	fma.rn.f64 	%fd31, %fd28, %fd29, %fd30;
	cvt.rn.f32.f64 	%f22, %fd31;
	ld.global.f64 	%fd32, [%rd66+24];
	ld.global.f64 	%fd33, [%rd32];
	cvt.f64.f32 	%fd34, %f22;
	fma.rn.f64 	%fd35, %fd32, %fd33, %fd34;
	cvt.rn.f32.f64 	%f36, %fd35;
	add.s32 	%r37, %r37, 8;
	shl.b32 	%r27, %r17, 3;
	add.s32 	%r36, %r36, %r27;
	add.s64 	%rd66, %rd66, 64;
	setp.ne.s32 	%p5, %r37, 0;
	@%p5 bra 	$L__BB0_3;
$L__BB0_4:
	setp.eq.s32 	%p6, %r4, 0;
	@%p6 bra 	$L__BB0_12;
	and.b32  	%r12, %r17, 3;
	setp.lt.u32 	%p7, %r4, 4;
	@%p7 bra 	$L__BB0_7;
	add.s32 	%r28, %r39, %r3;
	mul.wide.u32 	%rd34, %r28, 8;
	add.s64 	%rd35, %rd2, %rd34;
	ld.global.f64 	%fd36, [%rd35];
	mad.lo.s32 	%r29, %r39, %r17, %r2;
	mul.wide.s32 	%rd36, %r29, 8;
	add.s64 	%rd37, %rd1, %rd36;
	ld.global.f64 	%fd37, [%rd37];
	cvt.f64.f32 	%fd38, %f36;
	fma.rn.f64 	%fd39, %fd36, %fd37, %fd38;
	cvt.rn.f32.f64 	%f24, %fd39;
	cvt.u64.u32 	%rd38, %r3;
	cvt.u64.u32 	%rd39, %r39;
	add.s64 	%rd40, %rd39, %rd38;
	shl.b64 	%rd41, %rd40, 3;
	add.s64 	%rd42, %rd2, %rd41;
	ld.global.f64 	%fd40, [%rd42+8];
	mul.wide.u32 	%rd43, %r17, 8;
	add.s64 	%rd44, %rd37, %rd43;
	ld.global.f64 	%fd41, [%rd44];
	cvt.f64.f32 	%fd42, %f24;
	fma.rn.f64 	%fd43, %fd40, %fd41, %fd42;
	cvt.rn.f32.f64 	%f25, %fd43;
	ld.global.f64 	%fd44, [%rd42+16];
	add.s64 	%rd45, %rd44, %rd43;
	ld.global.f64 	%fd45, [%rd45];
	cvt.f64.f32 	%fd46, %f25;
	fma.rn.f64 	%fd47, %fd44, %fd45, %fd46;
	cvt.rn.f32.f64 	%f26, %fd47;
	ld.global.f64 	%fd48, [%rd42+24];
	add.s64 	%rd46, %rd45, %rd43;
	ld.global.f64 	%fd49, [%rd46];
	cvt.f64.f32 	%fd50, %f26;
	fma.rn.f64 	%fd51, %fd48, %fd49, %fd50;
	cvt.rn.f32.f64 	%f36, %fd51;
	add.s32 	%r39, %r39, 4;
$L__BB0_7:
	setp.eq.s32 	%p8, %r12, 0;
	@%p8 bra 	$L__BB0_12;
	setp.eq.s32 	%p9, %r12, 1;
	@%p9 bra 	$L__BB0_10;
	add.s32 	%r30, %r39, %r3;
	mul.wide.u32 	%rd47, %r30, 8;
	add.s64 	%rd48, %rd2, %rd47;
	ld.global.f64 	%fd52, [%rd48];
	mad.lo.s32 	%r31, %r39, %r17, %r2;
	mul.wide.s32 	%rd49, %r31, 8;
	add.s64 	%rd50, %rd1, %rd49;
	ld.global.f64 	%fd53, [%rd50];
	cvt.f64.f32 	%fd54, %f36;
	fma.rn.f64 	%fd55, %fd52, %fd53, %fd54;
	cvt.rn.f32.f64 	%f28, %fd55;
	cvt.u64.u32 	%rd51, %r3;
	cvt.u64.u32 	%rd52, %r39;
	add.s64 	%rd53, %rd52, %rd51;
	shl.b64 	%rd54, %rd53, 3;
	add.s64 	%rd55, %rd2, %rd54;
	ld.global.f64 	%fd56, [%rd55+8];
	mul.wide.u32 	%rd56, %r17, 8;
	add.s64 	%rd57, %rd50, %rd56;
	ld.global.f64 	%fd57, [%rd57];
	cvt.f64.f32 	%fd58, %f28;
	fma.rn.f64 	%fd59, %fd56, %fd57, %fd58;
	cvt.rn.f32.f64 	%f36, %fd59;
	add.s32 	%r39, %r39, 2;
$L__BB0_10:
	and.b32  	%r32, %r17, 1;
	setp.eq.b32 	%p10, %r32, 1;
	not.pred 	%p11, %p10;
	@%p11 bra 	$L__BB0_12;
	add.s32 	%r33, %r39, %r3;
	mul.wide.u32 	%rd58, %r33, 8;
	add.s64 	%rd59, %rd2, %rd58;
	ld.global.f64 	%fd60, [%rd59];
	mad.lo.s32 	%r34, %r39, %r17, %r2;
	mul.wide.s32 	%rd60, %r34, 8;
	add.s64 	%rd61, %rd1, %rd60;
	ld.global.f64 	%fd61, [%rd61];
	cvt.f64.f32 	%fd62, %f36;
	fma.rn.f64 	%fd63, %fd60, %fd61, %fd62;
	cvt.rn.f32.f64 	%f36, %fd63;
$L__BB0_12:
	cvt.f64.f32 	%fd64, %f36;
$L__BB0_13:
	ld.param.u64 	%rd65, [matrixMultiplicationKernel_param_2];
	cvta.to.global.u64 	%rd62, %rd65;
	mad.lo.s32 	%r35, %r17, %r1, %r2;
	mul.wide.s32 	%rd63, %r35, 8;
	add.s64 	%rd64, %rd62, %rd63;
	st.global.f64 	[%rd64], %fd64;
	ret;

}


// ===== COMPILED SASS (sm_100) =====

	.target	sm_100

	.elftype	@"ET_EXEC"


//--------------------- .note.nv.tkinfo           --------------------------
	.section	.note.nv.tkinfo,"",@"SHT_NOTE"
	.sectionflags	@"SHF_NOTE_NV_TKINFO"
	.tkinfo
        /*0018*/ 	.word	0x00000002
        /*0030*/ 	.string	""
        /*0030*/ 	.string	"ptxas"
        /*0030*/ 	.string	"Cuda compilation tools, release 13.0, V13.0.88"
        /*0030*/ 	.string	"Build cuda_13.0.r13.0/compiler.36424714_0"
        /*0030*/ 	.string	"-arch sm_100 -m 64 "



//--------------------- .note.nv.cuinfo           --------------------------
	.section	.note.nv.cuinfo,"",@"SHT_NOTE"
	.sectionflags	@"SHF_NOTE_NV_CUINFO"
        /*0018*/ 	.short	0x0002
        /*001a*/ 	.short	0x0064
        /*001c*/ 	.short	0x0082
	.zero		2


//--------------------- .nv.info                  --------------------------
	.section	.nv.info,"",@"SHT_CUDA_INFO"
	.align	4


	//----- nvinfo : EIATTR_REGCOUNT
	.align		4
        /*0000*/ 	.byte	0x04, 0x2f
        /*0002*/ 	.short	(.L_1 - .L_0)
	.align		4
.L_0:
        /*0004*/ 	.word	index@(matrixMultiplicationKernel)
        /*0008*/ 	.word	0x00000020


	//----- nvinfo : EIATTR_FRAME_SIZE
	.align		4
.L_1:
        /*000c*/ 	.byte	0x04, 0x11
        /*000e*/ 	.short	(.L_3 - .L_2)
	.align		4
.L_2:
        /*0010*/ 	.word	index@(matrixMultiplicationKernel)
        /*0014*/ 	.word	0x00000000


	//----- nvinfo : EIATTR_MIN_STACK_SIZE
	.align		4
.L_3:
        /*0018*/ 	.byte	0x04, 0x12
        /*001a*/ 	.short	(.L_5 - .L_4)
	.align		4
.L_4:
        /*001c*/ 	.word	index@(matrixMultiplicationKernel)
        /*0020*/ 	.word	0x00000000
.L_5:


//--------------------- .nv.compat                --------------------------
	.section	.nv.compat,"",@"SHT_CUDA_COMPAT_INFO"
	.align	4
        /*0000*/ 	.byte	0x02, 0x09, 0x00, 0x00, 0x02, 0x02, 0x01, 0x00, 0x02, 0x05, 0x05, 0x00, 0x03, 0x07, 0x01, 0x01
        /*0010*/ 	.byte	0x02, 0x03, 0x00, 0x00, 0x02, 0x06, 0x01, 0x00, 0x04, 0x0b, 0x08, 0x00, 0x01, 0x00, 0x00, 0x00
        /*0020*/ 	.byte	0x00, 0x00, 0x00, 0x00


//--------------------- .nv.info.matrixMultiplicationKernel --------------------------
	.section	.nv.info.matrixMultiplicationKernel,"",@"SHT_CUDA_INFO"
	.sectionflags	@""
	.align	4


	//----- nvinfo : EIATTR_CUDA_API_VERSION
	.align		4
        /*0000*/ 	.byte	0x04, 0x37
        /*0002*/ 	.short	(.L_7 - .L_6)
.L_6:
        /*0004*/ 	.word	0x00000082


	//----- nvinfo : EIATTR_KPARAM_INFO
	.align		4
.L_7:
        /*0008*/ 	.byte	0x04, 0x17
        /*000a*/ 	.short	(.L_9 - .L_8)
.L_8:
        /*000c*/ 	.word	0x00000000
        /*0010*/ 	.short	0x0003
        /*0012*/ 	.short	0x0018
        /*0014*/ 	.byte	0x00, 0xf0, 0x11, 0x00


	//----- nvinfo : EIATTR_KPARAM_INFO
	.align		4
.L_9:
        /*0018*/ 	.byte	0x04, 0x17
        /*001a*/ 	.short	(.L_11 - .L_10)
.L_10:
        /*001c*/ 	.word	0x00000000
        /*0020*/ 	.short	0x0002
        /*0022*/ 	.short	0x0010
        /*0024*/ 	.byte	0x00, 0xf5, 0x21, 0x00


	//----- nvinfo : EIATTR_KPARAM_INFO
	.align		4
.L_11:
        /*0028*/ 	.byte	0x04, 0x17
        /*002a*/ 	.short	(.L_13 - .L_12)
.L_12:
        /*002c*/ 	.word	0x00000000
        /*0030*/ 	.short	0x0001
        /*0032*/ 	.short	0x0008
        /*0034*/ 	.byte	0x00, 0xf5, 0x21, 0x00


	//----- nvinfo : EIATTR_KPARAM_INFO
	.align		4
.L_13:
        /*0038*/ 	.byte	0x04, 0x17
        /*003a*/ 	.short	(.L_15 - .L_14)
.L_14:
        /*003c*/ 	.word	0x00000000
        /*0040*/ 	.short	0x0000
        /*0042*/ 	.short	0x0000
        /*0044*/ 	.byte	0x00, 0xf5, 0x21, 0x00


	//----- nvinfo : EIATTR_SPARSE_MMA_MASK
	.align		4
.L_15:
        /*0048*/ 	.byte	0x03, 0x50
        /*004a*/ 	.short	0x0000


	//----- nvinfo : EIATTR_MAXREG_COUNT
	.align		4
        /*004c*/ 	.byte	0x03, 0x1b
        /*004e*/ 	.short	0x00ff


	//----- nvinfo : EIATTR_MERCURY_ISA_VERSION
	.align		4
        /*0050*/ 	.byte	0x03, 0x5f
        /*0052*/ 	.short	0x0101


	//----- nvinfo : EIATTR_VRC_CTA_INIT_COUNT
	.align		4
        /*0054*/ 	.byte	0x02, 0x4a
	.zero		1
	.zero		1


	//----- nvinfo : EIATTR_EXIT_INSTR_OFFSETS
	.align		4
        /*0058*/ 	.byte	0x04, 0x1c
        /*005a*/ 	.short	(.L_17 - .L_16)


	//   ....[0]....
.L_16:
        /*005c*/ 	.word	0x00000c80


	//----- nvinfo : EIATTR_CRS_STACK_SIZE
	.align		4
.L_17:
        /*0060*/ 	.byte	0x04, 0x1e
        /*0062*/ 	.short	(.L_19 - .L_18)
.L_18:
        /*0064*/ 	.word	0x00000000


	//----- nvinfo : EIATTR_CBANK_PARAM_SIZE
	.align		4
.L_19:
        /*0068*/ 	.byte	0x03, 0x19
        /*006a*/ 	.short	0x001c


	//----- nvinfo : EIATTR_PARAM_CBANK
	.align		4
        /*006c*/ 	.byte	0x04, 0x0a
        /*006e*/ 	.short	(.L_21 - .L_20)
	.align		4
.L_20:
        /*0070*/ 	.word	index@(.nv.constant0.matrixMultiplicationKernel)
        /*0074*/ 	.short	0x0380
        /*0076*/ 	.short	0x001c


	//----- nvinfo : EIATTR_SW_WAR
	.align		4
.L_21:
        /*0078*/ 	.byte	0x04, 0x36
        /*007a*/ 	.short	(.L_23 - .L_22)
.L_22:
        /*007c*/ 	.word	0x00000008
.L_23:


//--------------------- .nv.callgraph             --------------------------
	.section	.nv.callgraph,"",@"SHT_CUDA_CALLGRAPH"
	.align	4
	.sectionentsize	8
	.align		4
        /*0000*/ 	.word	0x00000000
	.align		4
        /*0004*/ 	.word	0xffffffff
	.align		4
        /*0008*/ 	.word	0x00000000
	.align		4
        /*000c*/ 	.word	0xfffffffe
	.align		4
        /*0010*/ 	.word	0x00000000
	.align		4
        /*0014*/ 	.word	0xfffffffd
	.align		4
        /*0018*/ 	.word	0x00000000
	.align		4
        /*001c*/ 	.word	0xfffffffc


//--------------------- .text.matrixMultiplicationKernel --------------------------
	.section	.text.matrixMultiplicationKernel,"ax",@progbits
	.align	128
        .global         matrixMultiplicationKernel
        .type           matrixMultiplicationKernel,@function
        .size           matrixMultiplicationKernel,(.L_x_8 - matrixMultiplicationKernel)
        .other          matrixMultiplicationKernel,@"STO_CUDA_ENTRY STV_DEFAULT"
matrixMultiplicationKernel:
.text.matrixMultiplicationKernel:
[----:B------:R-:W-:Y:S01]  /*0000*/  LDC R1, c[0x0][0x37c] ;  /* 0x0000df00ff017b82 */ /* 0x000fe20000000800 */
[----:B------:R-:W0:Y:S07]  /*0010*/  S2R R0, SR_TID.Y ;  /* 0x0000000000007919 */ /* 0x000e2e0000002200 */
[----:B------:R-:W0:Y:S01]  /*0020*/  S2UR UR4, SR_CTAID.Y ;  /* 0x00000000000479c3 */ /* 0x000e220000002600 */
[----:B------:R-:W1:Y:S01]  /*0030*/  LDCU UR18, c[0x0][0x398] ;  /* 0x00007300ff1277ac */ /* 0x000e620008000800 */
[----:B------:R-:W-:Y:S01]  /*0040*/  BSSY.RECONVERGENT B0, `(.L_x_0) ;  /* 0x00000bf000007945 */ /* 0x000fe20003800200 */
[----:B------:R-:W2:Y:S01]  /*0050*/  S2R R3, SR_TID.X ;  /* 0x0000000000037919 */ /* 0x000ea20000002100 */
[----:B------:R-:W-:Y:S01]  /*0060*/  CS2R R22, SRZ ;  /* 0x0000000000167805 */ /* 0x000fe2000001ff00 */
[----:B------:R-:W3:Y:S03]  /*0070*/  LDCU.64 UR16, c[0x0][0x358] ;  /* 0x00006b00ff1077ac */ /* 0x000ee60008000a00 */
[----:B------:R-:W0:Y:S08]  /*0080*/  LDC R13, c[0x0][0x364] ;  /* 0x0000d900ff0d7b82 */ /* 0x000e300000000800 */
[----:B------:R-:W2:Y:S01]  /*0090*/  S2UR UR5, SR_CTAID.X ;  /* 0x00000000000579c3 */ /* 0x000ea20000002500 */
[----:B-1----:R-:W-:-:S07]  /*00a0*/  UISETP.GE.AND UP0, UPT, UR18, 0x1, UPT ;  /* 0x000000011200788c */ /* 0x002fce000bf06270 */
[----:B------:R-:W2:Y:S01]  /*00b0*/  LDC R2, c[0x0][0x360] ;  /* 0x0000d800ff027b82 */ /* 0x000ea20000000800 */
[----:B------:R-:W-:Y:S01]  /*00c0*/  PLOP3.LUT P0, PT, PT, PT, UP0, 0x80, 0x8 ;  /* 0x000000000008781c */ /* 0x000fe20003f0f008 */
[----:B0-----:R-:W-:Y:S02]  /*00d0*/  IMAD R13, R13, UR4, R0 ;  /* 0x000000040d0d7c24 */ /* 0x001fe4000f8e0200 */
[----:B--2---:R-:W-:-:S05]  /*00e0*/  IMAD R0, R2, UR5, R3 ;  /* 0x0000000502007c24 */ /* 0x004fca000f8e0203 */
[----:B------:R-:W-:-:S04]  /*00f0*/  VIMNMX R2, PT, PT, R13, R0, !PT ;  /* 0x000000000d027248 */ /* 0x000fc80007fe0100 */
[----:B------:R-:W-:-:S13]  /*0100*/  ISETP.GE.OR P0, PT, R2, UR18, !P0 ;  /* 0x0000001202007c0c */ /* 0x000fda000c706670 */
[----:B---3--:R-:W-:Y:S05]  /*0110*/  @P0 BRA `(.L_x_1) ;  /* 0x0000000800c40947 */ /* 0x008fea0003800000 */
[----:B------:R-:W-:Y:S01]  /*0120*/  UISETP.GE.U32.AND UP0, UPT, UR18, 0x8, UPT ;  /* 0x000000081200788c */ /* 0x000fe2000bf06070 */
[----:B------:R-:W-:Y:S02]  /*0130*/  HFMA2 R22, -RZ, RZ, 0, 0 ;  /* 0x00000000ff167431 */ /* 0x000fe400000001ff */
[----:B------:R-:W-:Y:S01]  /*0140*/  IMAD R5, R13, UR18, RZ ;  /* 0x000000120d057c24 */ /* 0x000fe2000f8e02ff */
[----:B------:R-:W-:-:S05]  /*0150*/  MOV R3, RZ ;  /* 0x000000ff00037202 */ /* 0x000fca0000000f00 */
[----:B------:R-:W-:Y:S05]  /*0160*/  BRA.U !UP0, `(.L_x_2) ;  /* 0x0000000508507547 */ /* 0x000fea000b800000 */
[----:B------:R-:W0:Y:S01]  /*0170*/  LDCU.128 UR20, c[0x0][0x380] ;  /* 0x00007000ff1477ac */ /* 0x000e220008000c00 */
[----:B------:R-:W-:Y:S01]  /*0180*/  MOV R22, RZ ;  /* 0x000000ff00167202 */ /* 0x000fe20000000f00 */
[----:B------:R-:W-:Y:S01]  /*0190*/  IMAD.MOV.U32 R12, RZ, RZ, R0 ;  /* 0x000000ffff0c7224 */ /* 0x000fe200078e0000 */
[----:B------:R-:W-:-:S04]  /*01a0*/  ULOP3.LUT UR4, UR18, 0x7ffffff8, URZ, 0xc0, !UPT ;  /* 0x7ffffff812047892 */ /* 0x000fc8000f8ec0ff */
[----:B------:R-:W-:Y:S01]  /*01b0*/  UIADD3 UR4, UPT, UPT, -UR4, URZ, URZ ;  /* 0x000000ff04047290 */ /* 0x000fe2000fffe1ff */
[----:B0-----:R-:W-:Y:S01]  /*01c0*/  MOV R2, UR20 ;  /* 0x0000001400027c02 */ /* 0x001fe20008000f00 */
[----:B------:R-:W-:Y:S01]  /*01d0*/  IMAD.U32 R3, RZ, RZ, UR21 ;  /* 0x00000015ff037e24 */ /* 0x000fe2000f8e00ff */
[----:B------:R-:W-:Y:S02]  /*01e0*/  UIMAD.WIDE.U32 UR6, UR18, 0x18, UR22 ;  /* 0x00000018120678a5 */ /* 0x000fe4000f8e0016 */
[----:B------:R-:W-:Y:S01]  /*01f0*/  UIMAD.WIDE.U32 UR8, UR18, 0x20, UR22 ;  /* 0x00000020120878a5 */ /* 0x000fe2000f8e0016 */
[----:B------:R-:W-:Y:S01]  /*0200*/  IMAD.WIDE.U32 R2, R5, 0x8, R2 ;  /* 0x0000000805027825 */ /* 0x000fe200078e0002 */
[----:B------:R-:W-:Y:S02]  /*0210*/  UIMAD.WIDE.U32 UR10, UR18, 0x28, UR22 ;  /* 0x00000028120a78a5 */ /* 0x000fe4000f8e0016 */
[----:B------:R-:W-:Y:S01]  /*0220*/  UIMAD.WIDE.U32 UR12, UR18, 0x30, UR22 ;  /* 0x00000030120c78a5 */ /* 0x000fe2000f8e0016 */
[----:B------:R-:W-:Y:S01]  /*0230*/  IADD3 R2, P0, PT, R2, 0x20, RZ ;  /* 0x0000002002027810 */ /* 0x000fe20007f1e0ff */
[----:B------:R-:W-:-:S03]  /*0240*/  UIMAD.WIDE.U32 UR14, UR18, 0x38, UR22 ;  /* 0x00000038120e78a5 */ /* 0x000fc6000f8e0016 */
[----:B------:R-:W-:-:S09]  /*0250*/  IADD3.X R3, PT, PT, RZ, R3, RZ, P0, !PT ;  /* 0x00000003ff037210 */ /* 0x000fd200007fe4ff */
.L_x_3:
[----:B------:R-:W-:Y:S01]  /*0260*/  HFMA2 R9, -RZ, RZ, 0, 4.76837158203125e-07 ;  /* 0x00000008ff097431 */ /* 0x000fe200000001ff */
[----:B------:R-:W2:Y:S01]  /*0270*/  LDG.E.64 R6, desc[UR16][R2.64+-0x20] ;  /* 0xffffe01002067981 */ /* 0x000ea2000c1e1b00 */
[----:B------:R-:W-:-:S03]  /*0280*/  UIMAD.WIDE.U32 UR20, UR18, 0x8, UR22 ;  /* 0x00000008121478a5 */ /* 0x000fc6000f8e0016 */
[----:B------:R-:W3:Y:S04]  /*0290*/  LDG.E.64 R18, desc[UR16][R2.64+-0x18] ;  /* 0xffffe81002127981 */ /* 0x000ee8000c1e1b00 */
[----:B------:R-:W4:Y:S01]  /*02a0*/  LDG.E.64 R14, desc[UR16][R2.64+-0x10] ;  /* 0xfffff010020e7981 */ /* 0x000f22000c1e1b00 */
[----:B------:R-:W-:-:S03]  /*02b0*/  IMAD.WIDE R8, R12, R9, UR22 ;  /* 0x000000160c087e25 */ /* 0x000fc6000f8e0209 */
[----:B------:R-:W5:Y:S04]  /*02c0*/  LDG.E.64 R10, desc[UR16][R2.64+-0x8] ;  /* 0xfffff810020a7981 */ /* 0x000f68000c1e1b00 */
[----:B------:R-:W2:Y:S01]  /*02d0*/  LDG.E.64 R8, desc[UR16][R8.64] ;  /* 0x0000001008087981 */ /* 0x000ea2000c1e1b00 */
[----:B------:R-:W-:Y:S01]  /*02e0*/  MOV R20, UR20 ;  /* 0x0000001400147c02 */ /* 0x000fe20008000f00 */
[----:B------:R-:W-:-:S04]  /*02f0*/  IMAD.U32 R21, RZ, RZ, UR21 ;  /* 0x00000015ff157e24 */ /* 0x000fc8000f8e00ff */
[----:B------:R-:W-:-:S06]  /*0300*/  IMAD.WIDE R20, R12, 0x8, R20 ;  /* 0x000000080c147825 */ /* 0x000fcc00078e0214 */
[----:B------:R-:W3:Y:S01]  /*0310*/  LDG.E.64 R20, desc[UR16][R20.64] ;  /* 0x0000001014147981 */ /* 0x000ee2000c1e1b00 */
[----:B------:R-:W-:-:S06]  /*0320*/  UIMAD.WIDE.U32 UR20, UR18, 0x10, UR22 ;  /* 0x00000010121478a5 */ /* 0x000fcc000f8e0016 */
[----:B------:R-:W-:Y:S02]  /*0330*/  MOV R16, UR20 ;  /* 0x0000001400107c02 */ /* 0x000fe40008000f00 */
[----:B------:R-:W-:-:S03]  /*0340*/  MOV R17, UR21 ;  /* 0x0000001500117c02 */ /* 0x000fc60008000f00 */
[----:B------:R-:W-:-:S06]  /*0350*/  IMAD.WIDE R16, R12, 0x8, R16 ;  /* 0x000000080c107825 */ /* 0x000fcc00078e0210 */
[----:B------:R-:W4:Y:S01]  /*0360*/  LDG.E.64 R16, desc[UR16][R16.64] ;  /* 0x0000001010107981 */ /* 0x000f22000c1e1b00 */
[----:B0-----:R-:W-:-:S04]  /*0370*/  IMAD.MOV.U32 R5, RZ, RZ, 0x8 ;  /* 0x00000008ff057424 */ /* 0x001fc800078e00ff */
[----:B------:R-:W-:-:S06]  /*0380*/  IMAD.WIDE R4, R12, R5, UR6 ;  /* 0x000000060c047e25 */ /* 0x000fcc000f8e0205 */
[----:B------:R-:W5:Y:S01]  /*0390*/  LDG.E.64 R4, desc[UR16][R4.64] ;  /* 0x0000001004047981 */ /* 0x000f62000c1e1b00 */
[----:B-1----:R-:W2:Y:S01]  /*03a0*/  F2F.F64.F32 R22, R22 ;  /* 0x0000001600167310 */ /* 0x002ea20000201800 */
[----:B------:R-:W-:-:S05]  /*03b0*/  MOV R25, 0x8 ;  /* 0x0000000800197802 */ /* 0x000fca0000000f00 */
[----:B------:R-:W-:Y:S01]  /*03c0*/  IMAD.WIDE R24, R12, R25, UR8 ;  /* 0x000000080c187e25 */ /* 0x000fe2000f8e0219 */
[----:B--2---:R-:W-:Y:S01]  /*03d0*/  DFMA R26, R6, R8, R22 ;  /* 0x00000008061a722b */ /* 0x004fe20000000016 */
[----:B------:R-:W2:Y:S04]  /*03e0*/  LDG.E.64 R8, desc[UR16][R2.64] ;  /* 0x0000001002087981 */ /* 0x000ea8000c1e1b00 */
[----:B------:R-:W2:Y:S01]  /*03f0*/  LDG.E.64 R6, desc[UR16][R24.64] ;  /* 0x0000001018067981 */ /* 0x000ea2000c1e1b00 */
[----:B------:R-:W0:Y:S08]  /*0400*/  F2F.F32.F64 R23, R26 ;  /* 0x0000001a00177310 */ /* 0x000e300000301000 */
[----:B0-----:R-:W3:Y:S01]  /*0410*/  F2F.F64.F32 R28, R23 ;  /* 0x00000017001c7310 */ /* 0x001ee20000201800 */
[----:B------:R-:W-:-:S05]  /*0420*/  MOV R27, 0x8 ;  /* 0x00000008001b7802 */ /* 0x000fca0000000f00 */
[----:B------:R-:W-:Y:S01]  /*0430*/  IMAD.WIDE R26, R12, R27, UR10 ;  /* 0x0000000a0c1a7e25 */ /* 0x000fe2000f8e021b */
[----:B---3--:R-:W-:Y:S01]  /*0440*/  DFMA R28, R18, R20, R28 ;  /* 0x00000014121c722b */ /* 0x008fe2000000001c */
[----:B------:R-:W3:Y:S04]  /*0450*/  LDG.E.64 R18, desc[UR16][R2.64+0x8] ;  /* 0x0000081002127981 */ /* 0x000ee8000c1e1b00 */
[----:B------:R4:W3:Y:S05]  /*0460*/  LDG.E.64 R20, desc[UR16][R26.64] ;  /* 0x000000101a147981 */ /* 0x0008ea000c1e1b00 */
[----:B------:R-:W0:Y:S01]  /*0470*/  F2F.F32.F64 R28, R28 ;  /* 0x0000001c001c7310 */ /* 0x000e220000301000 */
[----:B------:R-:W-:-:S07]  /*0480*/  MOV R22, 0x8 ;  /* 0x0000000800167802 */ /* 0x000fce0000000f00 */
[----:B0-----:R-:W4:Y:S01]  /*0490*/  F2F.F64.F32 R28, R28 ;  /* 0x0000001c001c7310 */ /* 0x001f220000201800 */
[----:B------:R-:W-:Y:S01]  /*04a0*/  IMAD.WIDE R22, R12, R22, UR12 ;  /* 0x0000000c0c167e25 */ /* 0x000fe2000f8e0216 */
[----:B----4-:R-:W-:Y:S01]  /*04b0*/  DFMA R26, R14, R16, R28 ;  /* 0x000000100e1a722b */ /* 0x010fe2000000001c */
[----:B------:R-:W4:Y:S04]  /*04c0*/  LDG.E.64 R14, desc[UR16][R2.64+0x10] ;  /* 0x00001010020e7981 */ /* 0x000f28000c1e1b00 */
[----:B------:R-:W4:Y:S05]  /*04d0*/  LDG.E.64 R16, desc[UR16][R22.64] ;  /* 0x0000001016107981 */ /* 0x000f2a000c1e1b00 */
[----:B------:R-:W0:Y:S01]  /*04e0*/  F2F.F32.F64 R26, R26 ;  /* 0x0000001a001a7310 */ /* 0x000e220000301000 */
[----:B------:R-:W-:-:S04]  /*04f0*/  IMAD.MOV.U32 R25, RZ, RZ, 0x8 ;  /* 0x00000008ff197424 */ /* 0x000fc800078e00ff */
[----:B------:R-:W-:-:S06]  /*0500*/  IMAD.WIDE R24, R12, R25, UR14 ;  /* 0x0000000e0c187e25 */ /* 0x000fcc000f8e0219 */
[----:B------:R-:W4:Y:S01]  /*0510*/  LDG.E.64 R24, desc[UR16][R24.64] ;  /* 0x0000001018187981 */ /* 0x000f22000c1e1b00 */
[----:B0-----:R-:W5:Y:S02]  /*0520*/  F2F.F64.F32 R28, R26 ;  /* 0x0000001a001c7310 */ /* 0x001f640000201800 */
[----:B-----5:R-:W-:Y:S01]  /*0530*/  DFMA R10, R10, R4, R28 ;  /* 0x000000040a0a722b */ /* 0x020fe2000000001c */
[----:B------:R0:W5:Y:S09]  /*0540*/  LDG.E.64 R4, desc[UR16][R2.64+0x18] ;  /* 0x0000181002047981 */ /* 0x000172000c1e1b00 */
[----:B------:R-:W1:Y:S08]  /*0550*/  F2F.F32.F64 R10, R10 ;  /* 0x0000000a000a7310 */ /* 0x000e700000301000 */
[----:B-1----:R-:W2:Y:S01]  /*0560*/  F2F.F64.F32 R28, R10 ;  /* 0x0000000a001c7310 */ /* 0x002ea20000201800 */
[----:B------:R-:W-:-:S04]  /*0570*/  UIADD3 UR4, UPT, UPT, UR4, 0x8, URZ ;  /* 0x0000000804047890 */ /* 0x000fc8000fffe0ff */
[----:B------:R-:W-:Y:S01]  /*0580*/  UISETP.NE.AND UP0, UPT, UR4, URZ, UPT ;  /* 0x000000ff0400728c */ /* 0x000fe2000bf05270 */
[----:B0-----:R-:W-:-:S04]  /*0590*/  IADD3 R2, P0, PT, R2, 0x40, RZ ;  /* 0x0000004002027810 */ /* 0x001fc80007f1e0ff */
[----:B------:R-:W-:Y:S01]  /*05a0*/  IADD3.X R3, PT, PT, RZ, R3, RZ, P0, !PT ;  /* 0x00000003ff037210 */ /* 0x000fe200007fe4ff */
[----:B--2---:R-:W-:-:S10]  /*05b0*/  DFMA R6, R8, R6, R28 ;  /* 0x000000060806722b */ /* 0x004fd4000000001c */
[----:B------:R-:W0:Y:S08]  /*05c0*/  F2F.F32.F64 R6, R6 ;  /* 0x0000000600067310 */ /* 0x000e300000301000 */
[----:B0-----:R-:W3:Y:S02]  /*05d0*/  F2F.F64.F32 R8, R6 ;  /* 0x0000000600087310 */ /* 0x001ee40000201800 */
[----:B---3--:R-:W-:-:S10]  /*05e0*/  DFMA R8, R18, R20, R8 ;  /* 0x000000141208722b */ /* 0x008fd40000000008 */
[----:B------:R-:W0:Y:S08]  /*05f0*/  F2F.F32.F64 R8, R8 ;  /* 0x0000000800087310 */ /* 0x000e300000301000 */
[----:B0-----:R-:W4:Y:S02]  /*0600*/  F2F.F64.F32 R18, R8 ;  /* 0x0000000800127310 */ /* 0x001f240000201800 */
[----:B----4-:R-:W-:-:S10]  /*0610*/  DFMA R14, R14, R16, R18 ;  /* 0x000000100e0e722b */ /* 0x010fd40000000012 */
[----:B------:R-:W0:Y:S08]  /*0620*/  F2F.F32.F64 R14, R14 ;  /* 0x0000000e000e7310 */ /* 0x000e300000301000 */
[----:B0-----:R-:W5:Y:S01]  /*0630*/  F2F.F64.F32 R16, R14 ;  /* 0x0000000e00107310 */ /* 0x001f620000201800 */
[----:B------:R-:W-:Y:S01]  /*0640*/  MOV R7, UR18 ;  /* 0x0000001200077c02 */ /* 0x000fe20008000f00 */
[----:B-----5:R-:W-:-:S06]  /*0650*/  DFMA R4, R4, R24, R16 ;  /* 0x000000180404722b */ /* 0x020fcc0000000010 */
[----:B------:R0:W1:Y:S01]  /*0660*/  F2F.F32.F64 R22, R4 ;  /* 0x0000000400167310 */ /* 0x0000620000301000 */
[----:B------:R-:W-:Y:S01]  /*0670*/  LEA R12, R7, R12, 0x3 ;  /* 0x0000000c070c7211 */ /* 0x000fe200078e18ff */
[----:B------:R-:W-:Y:S06]  /*0680*/  BRA.U UP0, `(.L_x_3) ;  /* 0xfffffff900f47547 */ /* 0x000fec000b83ffff */
[----:B------:R-:W-:-:S06]  /*0690*/  ULOP3.LUT UR4, UR18, 0x7ffffff8, URZ, 0xc0, !UPT ;  /* 0x7ffffff812047892 */ /* 0x000fcc000f8ec0ff */
[----:B------:R-:W-:-:S07]  /*06a0*/  IMAD.U32 R3, RZ, RZ, UR4 ;  /* 0x00000004ff037e24 */ /* 0x000fce000f8e00ff */
.L_x_2:
[----:B------:R-:W-:-:S04]  /*06b0*/  ULOP3.LUT UR5, UR18, 0x7, URZ, 0xc0, !UPT ;  /* 0x0000000712057892 */ /* 0x000fc8000f8ec0ff */
[----:B------:R-:W-:-:S09]  /*06c0*/  UISETP.NE.AND UP0, UPT, UR5, URZ, UPT ;  /* 0x000000ff0500728c */ /* 0x000fd2000bf05270 */
[----:B------:R-:W-:Y:S05]  /*06d0*/  BRA.U !UP0, `(.L_x_4) ;  /* 0x0000000508507547 */ /* 0x000fea000b800000 */
[----:B------:R-:W-:Y:S01]  /*06e0*/  UISETP.GE.U32.AND UP0, UPT, UR5, 0x4, UPT ;  /* 0x000000040500788c */ /* 0x000fe2000bf06070 */
[----:B------:R-:W-:Y:S01]  /*06f0*/  IMAD R2, R13, UR18, RZ ;  /* 0x000000120d027c24 */ /* 0x000fe2000f8e02ff */
[----:B------:R-:W-:-:S04]  /*0700*/  ULOP3.LUT UR4, UR18, 0x3, URZ, 0xc0, !UPT ;  /* 0x0000000312047892 */ /* 0x000fc8000f8ec0ff */
[----:B------:R-:W-:-:S03]  /*0710*/  UISETP.NE.AND UP1, UPT, UR4, URZ, UPT ;  /* 0x000000ff0400728c */ /* 0x000fc6000bf25270 */
[----:B------:R-:W-:Y:S08]  /*0720*/  BRA.U !UP0, `(.L_x_5) ;  /* 0x0000000108987547 */ /* 0x000ff0000b800000 */
[----:B0-----:R-:W0:Y:S01]  /*0730*/  LDC.64 R4, c[0x0][0x380] ;  /* 0x0000e000ff047b82 */ /* 0x001e220000000a00 */
[----:B------:R-:W-:Y:S01]  /*0740*/  IADD3 R7, PT, PT, R2, R3, RZ ;  /* 0x0000000302077210 */ /* 0x000fe20007ffe0ff */
[----:B------:R-:W-:Y:S01]  /*0750*/  IMAD R11, R3, UR18, R0 ;  /* 0x00000012030b7c24 */ /* 0x000fe2000f8e0200 */
[----:B------:R-:W2:Y:S05]  /*0760*/  LDCU.64 UR6, c[0x0][0x380] ;  /* 0x00007000ff0677ac */ /* 0x000eaa0008000a00 */
[----:B------:R-:W3:Y:S01]  /*0770*/  LDC.64 R8, c[0x0][0x388] ;  /* 0x0000e200ff087b82 */ /* 0x000ee20000000a00 */
[----:B0-----:R-:W-:-:S06]  /*0780*/  IMAD.WIDE.U32 R4, R7, 0x8, R4 ;  /* 0x0000000807047825 */ /* 0x001fcc00078e0004 */
[----:B------:R-:W4:Y:S01]  /*0790*/  LDG.E.64 R4, desc[UR16][R4.64] ;  /* 0x0000001004047981 */ /* 0x000f22000c1e1b00 */
[----:B---3--:R-:W-:-:S05]  /*07a0*/  IMAD.WIDE R8, R11, 0x8, R8 ;  /* 0x000000080b087825 */ /* 0x008fca00078e0208 */
[----:B------:R-:W4:Y:S01]  /*07b0*/  LDG.E.64 R6, desc[UR16][R8.64] ;  /* 0x0000001008067981 */ /* 0x000f22000c1e1b00 */
[----:B------:R-:W-:Y:S02]  /*07c0*/  IADD3 R10, P0, PT, R2, R3, RZ ;  /* 0x00000003020a7210 */ /* 0x000fe40007f1e0ff */
[----:B------:R-:W-:Y:S02]  /*07d0*/  MOV R27, UR18 ;  /* 0x00000012001b7c02 */ /* 0x000fe40008000f00 */
[----:B------:R-:W-:Y:S02]  /*07e0*/  IADD3.X R11, PT, PT, RZ, RZ, RZ, P0, !PT ;  /* 0x000000ffff0b7210 */ /* 0x000fe400007fe4ff */
[----:B--2---:R-:W-:Y:S01]  /*07f0*/  LEA R24, P0, R10, UR6, 0x3 ;  /* 0x000000060a187c11 */ /* 0x004fe2000f8018ff */
[----:B------:R-:W-:-:S03]  /*0800*/  IMAD.WIDE.U32 R26, R27, 0x8, R8 ;  /* 0x000000081b1a7825 */ /* 0x000fc600078e0008 */
[----:B------:R-:W-:Y:S02]  /*0810*/  LEA.HI.X R25, R10, UR7, R11, 0x3, P0 ;  /* 0x000000070a197c11 */ /* 0x000fe400080f1c0b */
[----:B------:R-:W2:Y:S04]  /*0820*/  LDG.E.64 R16, desc[UR16][R26.64] ;  /* 0x000000101a107981 */ /* 0x000ea8000c1e1b00 */
[----:B------:R-:W2:Y:S01]  /*0830*/  LDG.E.64 R14, desc[UR16][R24.64+0x8] ;  /* 0x00000810180e7981 */ /* 0x000ea2000c1e1b00 */
[----:B------:R-:W-:-:S03]  /*0840*/  IMAD.U32 R29, RZ, RZ, UR18 ;  /* 0x00000012ff1d7e24 */ /* 0x000fc6000f8e00ff */
[----:B------:R-:W3:Y:S01]  /*0850*/  LDG.E.64 R8, desc[UR16][R24.64+0x10] ;  /* 0x0000101018087981 */ /* 0x000ee2000c1e1b00 */
[----:B------:R-:W-:Y:S01]  /*0860*/  IMAD.WIDE.U32 R28, R29, 0x8, R26 ;  /* 0x000000081d1c7825 */ /* 0x000fe200078e001a */
[----:B------:R-:W-:Y:S02]  /*0870*/  MOV R21, UR18 ;  /* 0x0000001200157c02 */ /* 0x000fe40008000f00 */
[----:B------:R-:W5:Y:S04]  /*0880*/  LDG.E.64 R18, desc[UR16][R24.64+0x18] ;  /* 0x0000181018127981 */ /* 0x000f68000c1e1b00 */
[----:B------:R-:W3:Y:S01]  /*0890*/  LDG.E.64 R10, desc[UR16][R28.64] ;  /* 0x000000101c0a7981 */ /* 0x000ee2000c1e1b00 */
[----:B------:R-:W-:-:S06]  /*08a0*/  IMAD.WIDE.U32 R20, R21, 0x8, R28 ;  /* 0x0000000815147825 */ /* 0x000fcc00078e001c */
[----:B------:R-:W5:Y:S01]  /*08b0*/  LDG.E.64 R20, desc[UR16][R20.64] ;  /* 0x0000001014147981 */ /* 0x000f62000c1e1b00 */
[----:B-1----:R-:W4:Y:S01]  /*08c0*/  F2F.F64.F32 R22, R22 ;  /* 0x0000001600167310 */ /* 0x002f220000201800 */
[----:B------:R-:W-:Y:S01]  /*08d0*/  IADD3 R3, PT, PT, R3, 0x4, RZ ;  /* 0x0000000403037810 */ /* 0x000fe20007ffe0ff */
[----:B----4-:R-:W-:-:S10]  /*08e0*/  DFMA R4, R4, R6, R22 ;  /* 0x000000060404722b */ /* 0x010fd40000000016 */
[----:B------:R-:W0:Y:S08]  /*08f0*/  F2F.F32.F64 R4, R4 ;  /* 0x0000000400047310 */ /* 0x000e300000301000 */
[----:B0-----:R-:W2:Y:S02]  /*0900*/  F2F.F64.F32 R6, R4 ;  /* 0x0000000400067310 */ /* 0x001ea40000201800 */
[----:B--2---:R-:W-:-:S10]  /*0910*/  DFMA R6, R14, R16, R6 ;  /* 0x000000100e06722b */ /* 0x004fd40000000006 */
[----:B------:R-:W0:Y:S08]  /*0920*/  F2F.F32.F64 R6, R6 ;  /* 0x0000000600067310 */ /* 0x000e300000301000 */
[----:B0-----:R-:W3:Y:S02]  /*0930*/  F2F.F64.F32 R14, R6 ;  /* 0x00000006000e7310 */ /* 0x001ee40000201800 */
[----:B---3--:R-:W-:-:S10]  /*0940*/  DFMA R8, R8, R10, R14 ;  /* 0x0000000a0808722b */ /* 0x008fd4000000000e */
[----:B------:R-:W0:Y:S08]  /*0950*/  F2F.F32.F64 R8, R8 ;  /* 0x0000000800087310 */ /* 0x000e300000301000 */
[----:B0-----:R-:W5:Y:S02]  /*0960*/  F2F.F64.F32 R10, R8 ;  /* 0x00000008000a7310 */ /* 0x001f640000201800 */
[----:B-----5:R-:W-:-:S06]  /*0970*/  DFMA R10, R18, R20, R10 ;  /* 0x00000014120a722b */ /* 0x020fcc000000000a */
[----:B------:R2:W3:Y:S05]  /*0980*/  F2F.F32.F64 R22, R10 ;  /* 0x0000000a00167310 */ /* 0x0004ea0000301000 */
.L_x_5:
[----:B------:R-:W-:Y:S05]  /*0990*/  BRA.U !UP1, `(.L_x_4) ;  /* 0x0000000109a07547 */ /* 0x000fea000b800000 */
[----:B------:R-:W-:Y:S02]  /*09a0*/  UISETP.NE.AND UP0, UPT, UR4, 0x1, UPT ;  /* 0x000000010400788c */ /* 0x000fe4000bf05270 */
[----:B------:R-:W-:-:S04]  /*09b0*/  ULOP3.LUT UR5, UR18, 0x1, URZ, 0xc0, !UPT ;  /* 0x0000000112057892 */ /* 0x000fc8000f8ec0ff */
[----:B------:R-:W-:-:S03]  /*09c0*/  UISETP.NE.U32.AND UP1, UPT, UR5, 0x1, UPT ;  /* 0x000000010500788c */ /* 0x000fc6000bf25070 */
[----:B------:R-:W-:Y:S08]  /*09d0*/  BRA.U !UP0, `(.L_x_6) ;  /* 0x0000000108607547 */ /* 0x000ff0000b800000 */
[----:B0-----:R-:W0:Y:S01]  /*09e0*/  LDC.64 R4, c[0x0][0x380] ;  /* 0x0000e000ff047b82 */ /* 0x001e220000000a00 */
[----:B------:R-:W-:Y:S01]  /*09f0*/  IADD3 R9, PT, PT, R2, R3, RZ ;  /* 0x0000000302097210 */ /* 0x000fe20007ffe0ff */
[----:B--2---:R-:W-:Y:S01]  /*0a00*/  IMAD R11, R3, UR18, R0 ;  /* 0x00000012030b7c24 */ /* 0x004fe2000f8e0200 */
[----:B------:R-:W2:Y:S05]  /*0a10*/  LDCU.64 UR4, c[0x0][0x380] ;  /* 0x00007000ff0477ac */ /* 0x000eaa0008000a00 */
[----:B------:R-:W4:Y:S01]  /*0a20*/  LDC.64 R6, c[0x0][0x388] ;  /* 0x0000e200ff067b82 */ /* 0x000f220000000a00 */
[----:B0-----:R-:W-:-:S06]  /*0a30*/  IMAD.WIDE.U32 R4, R9, 0x8, R4 ;  /* 0x0000000809047825 */ /* 0x001fcc00078e0004 */
[----:B------:R-:W5:Y:S01]  /*0a40*/  LDG.E.64 R4, desc[UR16][R4.64] ;  /* 0x0000001004047981 */ /* 0x000f62000c1e1b00 */
[----:B----4-:R-:W-:-:S05]  /*0a50*/  IMAD.WIDE R8, R11, 0x8, R6 ;  /* 0x000000080b087825 */ /* 0x010fca00078e0206 */
[----:B------:R-:W5:Y:S01]  /*0a60*/  LDG.E.64 R6, desc[UR16][R8.64] ;  /* 0x0000001008067981 */ /* 0x000f62000c1e1b00 */
[----:B------:R-:W-:Y:S01]  /*0a70*/  IADD3 R11, P0, PT, R2, R3, RZ ;  /* 0x00000003020b7210 */ /* 0x000fe20007f1e0ff */
[----:B------:R-:W-:-:S03]  /*0a80*/  IMAD.U32 R15, RZ, RZ, UR18 ;  /* 0x00000012ff0f7e24 */ /* 0x000fc6000f8e00ff */
[----:B------:R-:W-:Y:S02]  /*0a90*/  IADD3.X R12, PT, PT, RZ, RZ, RZ, P0, !PT ;  /* 0x000000ffff0c7210 */ /* 0x000fe400007fe4ff */
[----:B--2---:R-:W-:Y:S01]  /*0aa0*/  LEA R10, P0, R11, UR4, 0x3 ;  /* 0x000000040b0a7c11 */ /* 0x004fe2000f8018ff */
[----:B------:R-:W-:-:S03]  /*0ab0*/  IMAD.WIDE.U32 R14, R15, 0x8, R8 ;  /* 0x000000080f0e7825 */ /* 0x000fc600078e0008 */
[----:B------:R-:W-:-:S03]  /*0ac0*/  LEA.HI.X R11, R11, UR5, R12, 0x3, P0 ;  /* 0x000000050b0b7c11 */ /* 0x000fc600080f1c0c */
[----:B------:R-:W2:Y:S04]  /*0ad0*/  LDG.E.64 R14, desc[UR16][R14.64] ;  /* 0x000000100e0e7981 */ /* 0x000ea8000c1e1b00 */
[----:B------:R-:W2:Y:S01]  /*0ae0*/  LDG.E.64 R10, desc[UR16][R10.64+0x8] ;  /* 0x000008100a0a7981 */ /* 0x000ea2000c1e1b00 */
[----:B-1-3--:R-:W5:Y:S01]  /*0af0*/  F2F.F64.F32 R22, R22 ;  /* 0x0000001600167310 */ /* 0x00af620000201800 */
[----:B------:R-:W-:Y:S01]  /*0b00*/  IADD3 R3, PT, PT, R3, 0x2, RZ ;  /* 0x0000000203037810 */ /* 0x000fe20007ffe0ff */
[----:B-----5:R-:W-:-:S10]  /*0b10*/  DFMA R4, R4, R6, R22 ;  /* 0x000000060404722b */ /* 0x020fd40000000016 */
[----:B------:R-:W0:Y:S08]  /*0b20*/  F2F.F32.F64 R4, R4 ;  /* 0x0000000400047310 */ /* 0x000e300000301000 */
[----:B0-----:R-:W2:Y:S02]  /*0b30*/  F2F.F64.F32 R6, R4 ;  /* 0x0000000400067310 */ /* 0x001ea40000201800 */
[----:B--2---:R-:W-:-:S06]  /*0b40*/  DFMA R6, R10, R14, R6 ;  /* 0x0000000e0a06722b */ /* 0x004fcc0000000006 */
[----:B------:R4:W0:Y:S05]  /*0b50*/  F2F.F32.F64 R22, R6 ;  /* 0x0000000600167310 */ /* 0x00082a0000301000 */
.L_x_6:
[----:B------:R-:W-:Y:S05]  /*0b60*/  BRA.U UP1, `(.L_x_4) ;  /* 0x00000001012c7547 */ /* 0x000fea000b800000 */
[----:B0-----:R-:W0:Y:S01]  /*0b70*/  LDC.64 R4, c[0x0][0x380] ;  /* 0x0000e000ff047b82 */ /* 0x001e220000000a00 */
[----:B------:R-:W-:Y:S01]  /*0b80*/  IADD3 R9, PT, PT, R2, R3, RZ ;  /* 0x0000000302097210 */ /* 0x000fe20007ffe0ff */
[----:B--2---:R-:W-:-:S06]  /*0b90*/  IMAD R11, R3, UR18, R0 ;  /* 0x00000012030b7c24 */ /* 0x004fcc000f8e0200 */
[----:B----4-:R-:W2:Y:S01]  /*0ba0*/  LDC.64 R6, c[0x0][0x388] ;  /* 0x0000e200ff067b82 */ /* 0x010ea20000000a00 */
[----:B0-----:R-:W-:-:S06]  /*0bb0*/  IMAD.WIDE.U32 R2, R9, 0x8, R4 ;  /* 0x0000000809027825 */ /* 0x001fcc00078e0004 */
[----:B------:R-:W4:Y:S01]  /*0bc0*/  LDG.E.64 R2, desc[UR16][R2.64] ;  /* 0x0000001002027981 */ /* 0x000f22000c1e1b00 */
[----:B--2---:R-:W-:-:S06]  /*0bd0*/  IMAD.WIDE R4, R11, 0x8, R6 ;  /* 0x000000080b047825 */ /* 0x004fcc00078e0206 */
[----:B------:R-:W4:Y:S01]  /*0be0*/  LDG.E.64 R4, desc[UR16][R4.64] ;  /* 0x0000001004047981 */ /* 0x000f22000c1e1b00 */
[----:B-1-3--:R-:W4:Y:S02]  /*0bf0*/  F2F.F64.F32 R6, R22 ;  /* 0x0000001600067310 */ /* 0x00af240000201800 */
[----:B----4-:R-:W-:-:S06]  /*0c00*/  DFMA R6, R2, R4, R6 ;  /* 0x000000040206722b */ /* 0x010fcc0000000006 */
[----:B------:R0:W1:Y:S05]  /*0c10*/  F2F.F32.F64 R22, R6 ;  /* 0x0000000600167310 */ /* 0x00006a0000301000 */
.L_x_4:
[----:B01-3--:R-:W0:Y:S02]  /*0c20*/  F2F.F64.F32 R22, R22 ;  /* 0x0000001600167310 */ /* 0x00be240000201800 */
.L_x_1:
[----:B------:R-:W-:Y:S05]  /*0c30*/  BSYNC.RECONVERGENT B0 ;  /* 0x0000000000007941 */ /* 0x000fea0003800200 */
.L_x_0:
[----:B------:R-:W1:Y:S01]  /*0c40*/  LDC.64 R2, c[0x0][0x390] ;  /* 0x0000e400ff027b82 */ /* 0x000e620000000a00 */
[----:B------:R-:W-:-:S04]  /*0c50*/  IMAD R13, R13, UR18, R0 ;  /* 0x000000120d0d7c24 */ /* 0x000fc8000f8e0200 */
[----:B-1----:R-:W-:-:S05]  /*0c60*/  IMAD.WIDE R2, R13, 0x8, R2 ;  /* 0x000000080d027825 */ /* 0x002fca00078e0202 */
[----:B0-----:R-:W-:Y:S01]  /*0c70*/  STG.E.64 desc[UR16][R2.64], R22 ;  /* 0x0000001602007986 */ /* 0x001fe2000c101b10 */
[----:B------:R-:W-:Y:S05]  /*0c80*/  EXIT ;  /* 0x000000000000794d */ /* 0x000fea0003800000 */
.L_x_7:
[----:B------:R-:W-:-:S00]  /*0c90*/  BRA `(.L_x_7) ;  /* 0xfffffffc00fc7947 */ /* 0x000fc0000383ffff */
[----:B------:R-:W-:-:S00]  /*0ca0*/  NOP ;  /* 0x0000000000007918 */ /* 0x000fc00000000000 */
        /* <DEDUP_REMOVED lines=13> */
.L_x_8:


//--------------------- .nv.shared.reserved.0     --------------------------
	.section	.nv.shared.reserved.0,"aw",@nobits
	.weak		__nv_reservedSMEM_offset_0_alias
	.size		__nv_reservedSMEM_offset_0_alias, 0, 64
	.other		__nv_reservedSMEM_offset_0_alias,@"STO_CUDA_RESERVED_SHARED STV_DEFAULT"
__nv_reservedSMEM_offset_0_alias:
	.zero		0
	.zero		64


//--------------------- .nv.constant0.matrixMultiplicationKernel --------------------------
	.section	.nv.constant0.matrixMultiplicationKernel,"a",@progbits
	.sectionflags	@""
	.align	4
.nv.constant0.matrixMultiplicationKernel:
	.zero		924


//--------------------- SYMBOLS --------------------------

	.type		.nv.reservedSmem.offset0,@object
	.size		.nv.reservedSmem.offset0,0x4
